//
// Generated by NVIDIA NVVM Compiler
//
// Compiler Build ID: CL-36424714
// Cuda compilation tools, release 13.0, V13.0.88
// Based on NVVM 20.0.0
//

.version 9.0
.target sm_100
.address_size 64

	// .globl	_Z24reduction_kernel_batchedILj256ELj8EEvPK6__halfPfm
// _ZZ21block_reduce_sum_fp166__halfE9warp_sums has been demoted

.visible .entry _Z24reduction_kernel_batchedILj256ELj8EEvPK6__halfPfm(
	.param .u64 .ptr .align 1 _Z24reduction_kernel_batchedILj256ELj8EEvPK6__halfPfm_param_0,
	.param .u64 .ptr .align 1 _Z24reduction_kernel_batchedILj256ELj8EEvPK6__halfPfm_param_1,
	.param .u64 _Z24reduction_kernel_batchedILj256ELj8EEvPK6__halfPfm_param_2
)
.maxntid 256
{
	.reg .pred 	%p<18>;
	.reg .b16 	%rs<421>;
	.reg .b32 	%r<89>;
	.reg .b32 	%f<28>;
	.reg .b64 	%rd<76>;
	// demoted variable
	.shared .align 4 .b8 _ZZ21block_reduce_sum_fp166__halfE9warp_sums[128];
	ld.param.u64 	%rd17, [_Z24reduction_kernel_batchedILj256ELj8EEvPK6__halfPfm_param_0];
	ld.param.u64 	%rd18, [_Z24reduction_kernel_batchedILj256ELj8EEvPK6__halfPfm_param_1];
	ld.param.u64 	%rd19, [_Z24reduction_kernel_batchedILj256ELj8EEvPK6__halfPfm_param_2];
	mov.u32 	%r3, %ctaid.x;
	shl.b32 	%r4, %r3, 13;
	mov.u32 	%r1, %tid.x;
	or.b32  	%r5, %r4, %r1;
	mov.f32 	%f5, 0f00000000;
	// begin inline asm
	{  cvt.rn.f16.f32 %rs365, %f5;}

	// end inline asm
	cvt.u64.u32 	%rd70, %r5;
	shr.u64 	%rd2, %rd19, 1;
	add.s64 	%rd20, %rd70, 768;
	setp.ge.u64 	%p1, %rd20, %rd2;
	mov.u16 	%rs366, %rs365;
	mov.u16 	%rs367, %rs365;
	mov.u16 	%rs368, %rs365;
	mov.u16 	%rs369, %rs365;
	mov.u16 	%rs370, %rs365;
	mov.u16 	%rs371, %rs365;
	mov.u16 	%rs372, %rs365;
	@%p1 bra 	$L__BB0_2;
	shl.b64 	%rd25, %rd70, 2;
	add.s64 	%rd21, %rd17, %rd25;
	// begin inline asm
	ld.global.nc.b32 %r6, [%rd21];
	// end inline asm
	mov.b32 	{%rs133, %rs136}, %r6;
	add.s64 	%rd22, %rd21, 1024;
	// begin inline asm
	ld.global.nc.b32 %r7, [%rd22];
	// end inline asm
	mov.b32 	{%rs139, %rs142}, %r7;
	add.s64 	%rd23, %rd21, 2048;
	// begin inline asm
	ld.global.nc.b32 %r8, [%rd23];
	// end inline asm
	mov.b32 	{%rs145, %rs148}, %r8;
	add.s64 	%rd24, %rd21, 3072;
	// begin inline asm
	ld.global.nc.b32 %r9, [%rd24];
	// end inline asm
	mov.b32 	{%rs151, %rs154}, %r9;
	// begin inline asm
	{add.f16 %rs372,%rs365,%rs133;
}
	// end inline asm
	// begin inline asm
	{add.f16 %rs371,%rs365,%rs136;
}
	// end inline asm
	// begin inline asm
	{add.f16 %rs370,%rs365,%rs139;
}
	// end inline asm
	// begin inline asm
	{add.f16 %rs369,%rs365,%rs142;
}
	// end inline asm
	// begin inline asm
	{add.f16 %rs368,%rs365,%rs145;
}
	// end inline asm
	// begin inline asm
	{add.f16 %rs367,%rs365,%rs148;
}
	// end inline asm
	// begin inline asm
	{add.f16 %rs366,%rs365,%rs151;
}
	// end inline asm
	// begin inline asm
	{add.f16 %rs365,%rs365,%rs154;
}
	// end inline asm
	add.s64 	%rd70, %rd70, 1024;
$L__BB0_2:
	add.s64 	%rd26, %rd70, 768;
	setp.ge.u64 	%p2, %rd26, %rd2;
	@%p2 bra 	$L__BB0_4;
	shl.b64 	%rd31, %rd70, 2;
	add.s64 	%rd27, %rd17, %rd31;
	// begin inline asm
	ld.global.nc.b32 %r10, [%rd27];
	// end inline asm
	mov.b32 	{%rs157, %rs160}, %r10;
	add.s64 	%rd28, %rd27, 1024;
	// begin inline asm
	ld.global.nc.b32 %r11, [%rd28];
	// end inline asm
	mov.b32 	{%rs163, %rs166}, %r11;
	add.s64 	%rd29, %rd27, 2048;
	// begin inline asm
	ld.global.nc.b32 %r12, [%rd29];
	// end inline asm
	mov.b32 	{%rs169, %rs172}, %r12;
	add.s64 	%rd30, %rd27, 3072;
	// begin inline asm
	ld.global.nc.b32 %r13, [%rd30];
	// end inline asm
	mov.b32 	{%rs175, %rs178}, %r13;
	// begin inline asm
	{add.f16 %rs372,%rs372,%rs157;
}
	// end inline asm
	// begin inline asm
	{add.f16 %rs371,%rs371,%rs160;
}
	// end inline asm
	// begin inline asm
	{add.f16 %rs370,%rs370,%rs163;
}
	// end inline asm
	// begin inline asm
	{add.f16 %rs369,%rs369,%rs166;
}
	// end inline asm
	// begin inline asm
	{add.f16 %rs368,%rs368,%rs169;
}
	// end inline asm
	// begin inline asm
	{add.f16 %rs367,%rs367,%rs172;
}
	// end inline asm
	// begin inline asm
	{add.f16 %rs366,%rs366,%rs175;
}
	// end inline asm
	// begin inline asm
	{add.f16 %rs365,%rs365,%rs178;
}
	// end inline asm
	add.s64 	%rd70, %rd70, 1024;
$L__BB0_4:
	add.s64 	%rd32, %rd70, 768;
	setp.ge.u64 	%p3, %rd32, %rd2;
	@%p3 bra 	$L__BB0_6;
	shl.b64 	%rd37, %rd70, 2;
	add.s64 	%rd33, %rd17, %rd37;
	// begin inline asm
	ld.global.nc.b32 %r14, [%rd33];
	// end inline asm
	mov.b32 	{%rs181, %rs184}, %r14;
	add.s64 	%rd34, %rd33, 1024;
	// begin inline asm
	ld.global.nc.b32 %r15, [%rd34];
	// end inline asm
	mov.b32 	{%rs187, %rs190}, %r15;
	add.s64 	%rd35, %rd33, 2048;
	// begin inline asm
	ld.global.nc.b32 %r16, [%rd35];
	// end inline asm
	mov.b32 	{%rs193, %rs196}, %r16;
	add.s64 	%rd36, %rd33, 3072;
	// begin inline asm
	ld.global.nc.b32 %r17, [%rd36];
	// end inline asm
	mov.b32 	{%rs199, %rs202}, %r17;
	// begin inline asm
	{add.f16 %rs372,%rs372,%rs181;
}
	// end inline asm
	// begin inline asm
	{add.f16 %rs371,%rs371,%rs184;
}
	// end inline asm
	// begin inline asm
	{add.f16 %rs370,%rs370,%rs187;
}
	// end inline asm
	// begin inline asm
	{add.f16 %rs369,%rs369,%rs190;
}
	// end inline asm
	// begin inline asm
	{add.f16 %rs368,%rs368,%rs193;
}
	// end inline asm
	// begin inline asm
	{add.f16 %rs367,%rs367,%rs196;
}
	// end inline asm
	// begin inline asm
	{add.f16 %rs366,%rs366,%rs199;
}
	// end inline asm
	// begin inline asm
	{add.f16 %rs365,%rs365,%rs202;
}
	// end inline asm
	add.s64 	%rd70, %rd70, 1024;
$L__BB0_6:
	add.s64 	%rd38, %rd70, 768;
	setp.ge.u64 	%p4, %rd38, %rd2;
	@%p4 bra 	$L__BB0_8;
	shl.b64 	%rd43, %rd70, 2;
	add.s64 	%rd39, %rd17, %rd43;
	// begin inline asm
	ld.global.nc.b32 %r18, [%rd39];
	// end inline asm
	mov.b32 	{%rs205, %rs208}, %r18;
	add.s64 	%rd40, %rd39, 1024;
	// begin inline asm
	ld.global.nc.b32 %r19, [%rd40];
	// end inline asm
	mov.b32 	{%rs211, %rs214}, %r19;
	add.s64 	%rd41, %rd39, 2048;
	// begin inline asm
	ld.global.nc.b32 %r20, [%rd41];
	// end inline asm
	mov.b32 	{%rs217, %rs220}, %r20;
	add.s64 	%rd42, %rd39, 3072;
	// begin inline asm
	ld.global.nc.b32 %r21, [%rd42];
	// end inline asm
	mov.b32 	{%rs223, %rs226}, %r21;
	// begin inline asm
	{add.f16 %rs372,%rs372,%rs205;
}
	// end inline asm
	// begin inline asm
	{add.f16 %rs371,%rs371,%rs208;
}
	// end inline asm
	// begin inline asm
	{add.f16 %rs370,%rs370,%rs211;
}
	// end inline asm
	// begin inline asm
	{add.f16 %rs369,%rs369,%rs214;
}
	// end inline asm
	// begin inline asm
	{add.f16 %rs368,%rs368,%rs217;
}
	// end inline asm
	// begin inline asm
	{add.f16 %rs367,%rs367,%rs220;
}
	// end inline asm
	// begin inline asm
	{add.f16 %rs366,%rs366,%rs223;
}
	// end inline asm
	// begin inline asm
	{add.f16 %rs365,%rs365,%rs226;
}
	// end inline asm
	add.s64 	%rd70, %rd70, 1024;
$L__BB0_8:
	add.s64 	%rd44, %rd70, 768;
	setp.ge.u64 	%p5, %rd44, %rd2;
	@%p5 bra 	$L__BB0_10;
	shl.b64 	%rd49, %rd70, 2;
	add.s64 	%rd45, %rd17, %rd49;
	// begin inline asm
	ld.global.nc.b32 %r22, [%rd45];
	// end inline asm
	mov.b32 	{%rs229, %rs232}, %r22;
	add.s64 	%rd46, %rd45, 1024;
	// begin inline asm
	ld.global.nc.b32 %r23, [%rd46];
	// end inline asm
	mov.b32 	{%rs235, %rs238}, %r23;
	add.s64 	%rd47, %rd45, 2048;
	// begin inline asm
	ld.global.nc.b32 %r24, [%rd47];
	// end inline asm
	mov.b32 	{%rs241, %rs244}, %r24;
	add.s64 	%rd48, %rd45, 3072;
	// begin inline asm
	ld.global.nc.b32 %r25, [%rd48];
	// end inline asm
	mov.b32 	{%rs247, %rs250}, %r25;
	// begin inline asm
	{add.f16 %rs372,%rs372,%rs229;
}
	// end inline asm
	// begin inline asm
	{add.f16 %rs371,%rs371,%rs232;
}
	// end inline asm
	// begin inline asm
	{add.f16 %rs370,%rs370,%rs235;
}
	// end inline asm
	// begin inline asm
	{add.f16 %rs369,%rs369,%rs238;
}
	// end inline asm
	// begin inline asm
	{add.f16 %rs368,%rs368,%rs241;
}
	// end inline asm
	// begin inline asm
	{add.f16 %rs367,%rs367,%rs244;
}
	// end inline asm
	// begin inline asm
	{add.f16 %rs366,%rs366,%rs247;
}
	// end inline asm
	// begin inline asm
	{add.f16 %rs365,%rs365,%rs250;
}
	// end inline asm
	add.s64 	%rd70, %rd70, 1024;
$L__BB0_10:
	add.s64 	%rd50, %rd70, 768;
	setp.ge.u64 	%p6, %rd50, %rd2;
	@%p6 bra 	$L__BB0_12;
	shl.b64 	%rd55, %rd70, 2;
	add.s64 	%rd51, %rd17, %rd55;
	// begin inline asm
	ld.global.nc.b32 %r26, [%rd51];
	// end inline asm
	mov.b32 	{%rs253, %rs256}, %r26;
	add.s64 	%rd52, %rd51, 1024;
	// begin inline asm
	ld.global.nc.b32 %r27, [%rd52];
	// end inline asm
	mov.b32 	{%rs259, %rs262}, %r27;
	add.s64 	%rd53, %rd51, 2048;
	// begin inline asm
	ld.global.nc.b32 %r28, [%rd53];
	// end inline asm
	mov.b32 	{%rs265, %rs268}, %r28;
	add.s64 	%rd54, %rd51, 3072;
	// begin inline asm
	ld.global.nc.b32 %r29, [%rd54];
	// end inline asm
	mov.b32 	{%rs271, %rs274}, %r29;
	// begin inline asm
	{add.f16 %rs372,%rs372,%rs253;
}
	// end inline asm
	// begin inline asm
	{add.f16 %rs371,%rs371,%rs256;
}
	// end inline asm
	// begin inline asm
	{add.f16 %rs370,%rs370,%rs259;
}
	// end inline asm
	// begin inline asm
	{add.f16 %rs369,%rs369,%rs262;
}
	// end inline asm
	// begin inline asm
	{add.f16 %rs368,%rs368,%rs265;
}
	// end inline asm
	// begin inline asm
	{add.f16 %rs367,%rs367,%rs268;
}
	// end inline asm
	// begin inline asm
	{add.f16 %rs366,%rs366,%rs271;
}
	// end inline asm
	// begin inline asm
	{add.f16 %rs365,%rs365,%rs274;
}
	// end inline asm
	add.s64 	%rd70, %rd70, 1024;
$L__BB0_12:
	add.s64 	%rd56, %rd70, 768;
	setp.ge.u64 	%p7, %rd56, %rd2;
	@%p7 bra 	$L__BB0_14;
	shl.b64 	%rd61, %rd70, 2;
	add.s64 	%rd57, %rd17, %rd61;
	// begin inline asm
	ld.global.nc.b32 %r30, [%rd57];
	// end inline asm
	mov.b32 	{%rs277, %rs280}, %r30;
	add.s64 	%rd58, %rd57, 1024;
	// begin inline asm
	ld.global.nc.b32 %r31, [%rd58];
	// end inline asm
	mov.b32 	{%rs283, %rs286}, %r31;
	add.s64 	%rd59, %rd57, 2048;
	// begin inline asm
	ld.global.nc.b32 %r32, [%rd59];
	// end inline asm
	mov.b32 	{%rs289, %rs292}, %r32;
	add.s64 	%rd60, %rd57, 3072;
	// begin inline asm
	ld.global.nc.b32 %r33, [%rd60];
	// end inline asm
	mov.b32 	{%rs295, %rs298}, %r33;
	// begin inline asm
	{add.f16 %rs372,%rs372,%rs277;
}
	// end inline asm
	// begin inline asm
	{add.f16 %rs371,%rs371,%rs280;
}
	// end inline asm
	// begin inline asm
	{add.f16 %rs370,%rs370,%rs283;
}
	// end inline asm
	// begin inline asm
	{add.f16 %rs369,%rs369,%rs286;
}
	// end inline asm
	// begin inline asm
	{add.f16 %rs368,%rs368,%rs289;
}
	// end inline asm
	// begin inline asm
	{add.f16 %rs367,%rs367,%rs292;
}
	// end inline asm
	// begin inline asm
	{add.f16 %rs366,%rs366,%rs295;
}
	// end inline asm
	// begin inline asm
	{add.f16 %rs365,%rs365,%rs298;
}
	// end inline asm
	add.s64 	%rd70, %rd70, 1024;
$L__BB0_14:
	add.s64 	%rd62, %rd70, 768;
	setp.ge.u64 	%p8, %rd62, %rd2;
	@%p8 bra 	$L__BB0_16;
	shl.b64 	%rd67, %rd70, 2;
	add.s64 	%rd63, %rd17, %rd67;
	// begin inline asm
	ld.global.nc.b32 %r34, [%rd63];
	// end inline asm
	mov.b32 	{%rs301, %rs304}, %r34;
	add.s64 	%rd64, %rd63, 1024;
	// begin inline asm
	ld.global.nc.b32 %r35, [%rd64];
	// end inline asm
	mov.b32 	{%rs307, %rs310}, %r35;
	add.s64 	%rd65, %rd63, 2048;
	// begin inline asm
	ld.global.nc.b32 %r36, [%rd65];
	// end inline asm
	mov.b32 	{%rs313, %rs316}, %r36;
	add.s64 	%rd66, %rd63, 3072;
	// begin inline asm
	ld.global.nc.b32 %r37, [%rd66];
	// end inline asm
	mov.b32 	{%rs319, %rs322}, %r37;
	// begin inline asm
	{add.f16 %rs372,%rs372,%rs301;
}
	// end inline asm
	// begin inline asm
	{add.f16 %rs371,%rs371,%rs304;
}
	// end inline asm
	// begin inline asm
	{add.f16 %rs370,%rs370,%rs307;
}
	// end inline asm
	// begin inline asm
	{add.f16 %rs369,%rs369,%rs310;
}
	// end inline asm
	// begin inline asm
	{add.f16 %rs368,%rs368,%rs313;
}
	// end inline asm
	// begin inline asm
	{add.f16 %rs367,%rs367,%rs316;
}
	// end inline asm
	// begin inline asm
	{add.f16 %rs366,%rs366,%rs319;
}
	// end inline asm
	// begin inline asm
	{add.f16 %rs365,%rs365,%rs322;
}
	// end inline asm
$L__BB0_16:
	// begin inline asm
	{add.f16 %rs323,%rs372,%rs371;
}
	// end inline asm
	// begin inline asm
	{add.f16 %rs326,%rs370,%rs369;
}
	// end inline asm
	// begin inline asm
	{add.f16 %rs329,%rs323,%rs326;
}
	// end inline asm
	// begin inline asm
	{add.f16 %rs332,%rs368,%rs367;
}
	// end inline asm
	// begin inline asm
	{add.f16 %rs335,%rs366,%rs365;
}
	// end inline asm
	// begin inline asm
	{add.f16 %rs338,%rs332,%rs335;
}
	// end inline asm
	// begin inline asm
	{add.f16 %rs341,%rs329,%rs338;
}
	// end inline asm
	and.b32  	%r2, %r1, 31;
	// begin inline asm
	{  cvt.f32.f16 %f6, %rs341;}

	// end inline asm
	// begin inline asm
	{  mov.b32 %r38, {%rs341,%rs341};}

	// end inline asm
	// begin inline asm
	{mov.u32 %r39, WARP_SZ;
}
	// end inline asm
	shl.b32 	%r70, %r39, 8;
	add.s32 	%r67, %r70, -8161;
	mov.b32 	%r42, 16;
	mov.b32 	%r68, -1;
	// begin inline asm
	{shfl.sync.down.b32 %r40,%r38,%r42,%r67,%r68;
}
	// end inline asm
	// begin inline asm
	{.reg .f16 low,high;
 mov.b32 {low,high}, %r40;
 mov.b16 %rs347, low;}
	// end inline asm
	// begin inline asm
	{  cvt.f32.f16 %f7, %rs347;}

	// end inline asm
	add.f32 	%f12, %f6, %f7;
	mov.b32 	%r48, 8;
	// begin inline asm
	{shfl.sync.down.b32 %r46,%r38,%r48,%r67,%r68;
}
	// end inline asm
	// begin inline asm
	{.reg .f16 low,high;
 mov.b32 {low,high}, %r46;
 mov.b16 %rs349, low;}
	// end inline asm
	// begin inline asm
	{  cvt.f32.f16 %f8, %rs349;}

	// end inline asm
	add.f32 	%f13, %f12, %f8;
	mov.b32 	%r54, 4;
	// begin inline asm
	{shfl.sync.down.b32 %r52,%r38,%r54,%r67,%r68;
}
	// end inline asm
	// begin inline asm
	{.reg .f16 low,high;
 mov.b32 {low,high}, %r52;
 mov.b16 %rs351, low;}
	// end inline asm
	// begin inline asm
	{  cvt.f32.f16 %f9, %rs351;}

	// end inline asm
	add.f32 	%f14, %f13, %f9;
	mov.b32 	%r60, 2;
	// begin inline asm
	{shfl.sync.down.b32 %r58,%r38,%r60,%r67,%r68;
}
	// end inline asm
	// begin inline asm
	{.reg .f16 low,high;
 mov.b32 {low,high}, %r58;
 mov.b16 %rs353, low;}
	// end inline asm
	// begin inline asm
	{  cvt.f32.f16 %f10, %rs353;}

	// end inline asm
	add.f32 	%f15, %f14, %f10;
	mov.b32 	%r66, 1;
	// begin inline asm
	{shfl.sync.down.b32 %r64,%r38,%r66,%r67,%r68;
}
	// end inline asm
	// begin inline asm
	{.reg .f16 low,high;
 mov.b32 {low,high}, %r64;
 mov.b16 %rs355, low;}
	// end inline asm
	// begin inline asm
	{  cvt.f32.f16 %f11, %rs355;}

	// end inline asm
	add.f32 	%f1, %f15, %f11;
	setp.ne.s32 	%p9, %r2, 0;
	@%p9 bra 	$L__BB0_18;
	shr.u32 	%r71, %r1, 3;
	mov.u32 	%r72, _ZZ21block_reduce_sum_fp166__halfE9warp_sums;
	add.s32 	%r73, %r72, %r71;
	st.shared.f32 	[%r73], %f1;
$L__BB0_18:
	bar.sync 	0;
	mov.u32 	%r74, %ntid.x;
	shr.u32 	%r75, %r74, 5;
	setp.ge.u32 	%p10, %r1, %r75;
	mov.f32 	%f27, 0f00000000;
	@%p10 bra 	$L__BB0_20;
	shl.b32 	%r76, %r2, 2;
	mov.u32 	%r77, _ZZ21block_reduce_sum_fp166__halfE9warp_sums;
	add.s32 	%r78, %r77, %r76;
	ld.shared.f32 	%f27, [%r78];
$L__BB0_20:
	setp.gt.u32 	%p11, %r1, 31;
	@%p11 bra 	$L__BB0_23;
	mov.b32 	%r79, %f27;
	shfl.sync.down.b32	%r80|%p12, %r79, 16, 31, -1;
	mov.b32 	%f17, %r80;
	add.f32 	%f18, %f27, %f17;
	mov.b32 	%r81, %f18;
	shfl.sync.down.b32	%r82|%p13, %r81, 8, 31, -1;
	mov.b32 	%f19, %r82;
	add.f32 	%f20, %f18, %f19;
	mov.b32 	%r83, %f20;
	shfl.sync.down.b32	%r84|%p14, %r83, 4, 31, -1;
	mov.b32 	%f21, %r84;
	add.f32 	%f22, %f20, %f21;
	mov.b32 	%r85, %f22;
	shfl.sync.down.b32	%r86|%p15, %r85, 2, 31, -1;
	mov.b32 	%f23, %r86;
	add.f32 	%f24, %f22, %f23;
	mov.b32 	%r87, %f24;
	shfl.sync.down.b32	%r88|%p16, %r87, 1, 31, -1;
	mov.b32 	%f25, %r88;
	add.f32 	%f4, %f24, %f25;
	setp.ne.s32 	%p17, %r1, 0;
	@%p17 bra 	$L__BB0_23;
	cvta.to.global.u64 	%rd68, %rd18;
	atom.global.add.f32 	%f26, [%rd68], %f4;
$L__BB0_23:
	ret;

}


// ===== COMPILED SASS (sm_100) =====

	.target	sm_100

	.elftype	@"ET_EXEC"


//--------------------- .note.nv.tkinfo           --------------------------
	.section	.note.nv.tkinfo,"",@"SHT_NOTE"
	.sectionflags	@"SHF_NOTE_NV_TKINFO"
	.tkinfo
        /*0018*/ 	.word	0x00000002
        /*0030*/ 	.string	""
        /*0030*/ 	.string	"ptxas"
        /*0030*/ 	.string	"Cuda compilation tools, release 13.0, V13.0.88"
        /*0030*/ 	.string	"Build cuda_13.0.r13.0/compiler.36424714_0"
        /*0030*/ 	.string	"-arch sm_100 -m 64 "



//--------------------- .note.nv.cuinfo           --------------------------
	.section	.note.nv.cuinfo,"",@"SHT_NOTE"
	.sectionflags	@"SHF_NOTE_NV_CUINFO"
        /*0018*/ 	.short	0x0002
        /*001a*/ 	.short	0x0064
        /*001c*/ 	.short	0x0082
	.zero		2


//--------------------- .nv.info                  --------------------------
	.section	.nv.info,"",@"SHT_CUDA_INFO"
	.align	4


	//----- nvinfo : EIATTR_REGCOUNT
	.align		4
        /*0000*/ 	.byte	0x04, 0x2f
        /*0002*/ 	.short	(.L_1 - .L_0)
	.align		4
.L_0:
        /*0004*/ 	.word	index@(_Z24reduction_kernel_batchedILj256ELj8EEvPK6__halfPfm)
        /*0008*/ 	.word	0x00000022


	//----- nvinfo : EIATTR_FRAME_SIZE
	.align		4
.L_1:
        /*000c*/ 	.byte	0x04, 0x11
        /*000e*/ 	.short	(.L_3 - .L_2)
	.align		4
.L_2:
        /*0010*/ 	.word	index@(_Z24reduction_kernel_batchedILj256ELj8EEvPK6__halfPfm)
        /*0014*/ 	.word	0x00000000


	//----- nvinfo : EIATTR_MIN_STACK_SIZE
	.align		4
.L_3:
        /*0018*/ 	.byte	0x04, 0x12
        /*001a*/ 	.short	(.L_5 - .L_4)
	.align		4
.L_4:
        /*001c*/ 	.word	index@(_Z24reduction_kernel_batchedILj256ELj8EEvPK6__halfPfm)
        /*0020*/ 	.word	0x00000000
.L_5:


//--------------------- .nv.compat                --------------------------
	.section	.nv.compat,"",@"SHT_CUDA_COMPAT_INFO"
	.align	4
        /*0000*/ 	.byte	0x02, 0x09, 0x00, 0x00, 0x02, 0x02, 0x01, 0x00, 0x02, 0x05, 0x05, 0x00, 0x03, 0x07, 0x01, 0x01
        /*0010*/ 	.byte	0x02, 0x03, 0x00, 0x00, 0x02, 0x06, 0x01, 0x00, 0x04, 0x0b, 0x08, 0x00, 0x09, 0x00, 0x00, 0x00
        /*0020*/ 	.byte	0x00, 0x00, 0x00, 0x00


//--------------------- .nv.info._Z24reduction_kernel_batchedILj256ELj8EEvPK6__halfPfm --------------------------
	.section	.nv.info._Z24reduction_kernel_batchedILj256ELj8EEvPK6__halfPfm,"",@"SHT_CUDA_INFO"
	.sectionflags	@""
	.align	4


	//----- nvinfo : EIATTR_CUDA_API_VERSION
	.align		4
        /*0000*/ 	.byte	0x04, 0x37
        /*0002*/ 	.short	(.L_7 - .L_6)
.L_6:
        /*0004*/ 	.word	0x00000082


	//----- nvinfo : EIATTR_KPARAM_INFO
	.align		4
.L_7:
        /*0008*/ 	.byte	0x04, 0x17
        /*000a*/ 	.short	(.L_9 - .L_8)
.L_8:
        /*000c*/ 	.word	0x00000000
        /*0010*/ 	.short	0x0002
        /*0012*/ 	.short	0x0010
        /*0014*/ 	.byte	0x00, 0xf0, 0x21, 0x00


	//----- nvinfo : EIATTR_KPARAM_INFO
	.align		4
.L_9:
        /*0018*/ 	.byte	0x04, 0x17
        /*001a*/ 	.short	(.L_11 - .L_10)
.L_10:
        /*001c*/ 	.word	0x00000000
        /*0020*/ 	.short	0x0001
        /*0022*/ 	.short	0x0008
        /*0024*/ 	.byte	0x00, 0xf5, 0x21, 0x00


	//----- nvinfo : EIATTR_KPARAM_INFO
	.align		4
.L_11:
        /*0028*/ 	.byte	0x04, 0x17
        /*002a*/ 	.short	(.L_13 - .L_12)
.L_12:
        /*002c*/ 	.word	0x00000000
        /*0030*/ 	.short	0x0000
        /*0032*/ 	.short	0x0000
        /*0034*/ 	.byte	0x00, 0xf5, 0x21, 0x00


	//----- nvinfo : EIATTR_SPARSE_MMA_MASK
	.align		4
.L_13:
        /*0038*/ 	.byte	0x03, 0x50
        /*003a*/ 	.short	0x0000


	//----- nvinfo : EIATTR_MAXREG_COUNT
	.align		4
        /*003c*/ 	.byte	0x03, 0x1b
        /*003e*/ 	.short	0x00ff


	//----- nvinfo : EIATTR_NUM_BARRIERS
	.align		4
        /*0040*/ 	.byte	0x02, 0x4c
        /*0042*/ 	.byte	0x01
	.zero		1


	//----- nvinfo : EIATTR_MERCURY_ISA_VERSION
	.align		4
        /*0044*/ 	.byte	0x03, 0x5f
        /*0046*/ 	.short	0x0101


	//----- nvinfo : EIATTR_COOP_GROUP_MASK_REGIDS
	.align		4
        /*0048*/ 	.byte	0x04, 0x29
        /*004a*/ 	.short	(.L_15 - .L_14)


	//   ....[0]....
.L_14:
        /*004c*/ 	.word	0xffffffff


	//   ....[1]....
        /*0050*/ 	.word	0xffffffff


	//   ....[2]....
        /*0054*/ 	.word	0xffffffff


	//   ....[3]....
        /*0058*/ 	.word	0xffffffff


	//   ....[4]....
        /*005c*/ 	.word	0xffffffff


	//   ....[5]....
        /*0060*/ 	.word	0xffffffff


	//   ....[6]....
        /*0064*/ 	.word	0xffffffff


	//   ....[7]....
        /*0068*/ 	.word	0xffffffff


	//   ....[8]....
        /*006c*/ 	.word	0xffffffff


	//   ....[9]....
        /*0070*/ 	.word	0xffffffff


	//----- nvinfo : EIATTR_COOP_GROUP_INSTR_OFFSETS
	.align		4
.L_15:
        /*0074*/ 	.byte	0x04, 0x28
        /*0076*/ 	.short	(.L_17 - .L_16)


	//   ....[0]....
.L_16:
        /*0078*/ 	.word	0x00000c50


	//   ....[1]....
        /*007c*/ 	.word	0x00000c60


	//   ....[2]....
        /*0080*/ 	.word	0x00000c70


	//   ....[3]....
        /*0084*/ 	.word	0x00000ca0


	//   ....[4]....
        /*0088*/ 	.word	0x00000cb0


	//   ....[5]....
        /*008c*/ 	.word	0x00000e50


	//   ....[6]....
        /*0090*/ 	.word	0x00000e80


	//   ....[7]....
        /*0094*/ 	.word	0x00000ea0


	//   ....[8]....
        /*0098*/ 	.word	0x00000ec0


	//   ....[9]....
        /*009c*/ 	.word	0x00000ee0


	//----- nvinfo : EIATTR_VRC_CTA_INIT_COUNT
	.align		4
.L_17:
        /*00a0*/ 	.byte	0x02, 0x4a
	.zero		1
	.zero		1


	//----- nvinfo : EIATTR_EXIT_INSTR_OFFSETS
	.align		4
        /*00a4*/ 	.byte	0x04, 0x1c
        /*00a6*/ 	.short	(.L_19 - .L_18)


	//   ....[0]....
.L_18:
        /*00a8*/ 	.word	0x00000e40


	//   ....[1]....
        /*00ac*/ 	.word	0x00000ef0


	//   ....[2]....
        /*00b0*/ 	.word	0x00000f30


	//----- nvinfo : EIATTR_MAX_THREADS
	.align		4
.L_19:
        /*00b4*/ 	.byte	0x04, 0x05
        /*00b6*/ 	.short	(.L_21 - .L_20)
.L_20:
        /*00b8*/ 	.word	0x00000100
        /*00bc*/ 	.word	0x00000001
        /*00c0*/ 	.word	0x00000001


	//----- nvinfo : EIATTR_CBANK_PARAM_SIZE
	.align		4
.L_21:
        /*00c4*/ 	.byte	0x03, 0x19
        /*00c6*/ 	.short	0x0018


	//----- nvinfo : EIATTR_PARAM_CBANK
	.align		4
        /*00c8*/ 	.byte	0x04, 0x0a
        /*00ca*/ 	.short	(.L_23 - .L_22)
	.align		4
.L_22:
        /*00cc*/ 	.word	index@(.nv.constant0._Z24reduction_kernel_batchedILj256ELj8EEvPK6__halfPfm)
        /*00d0*/ 	.short	0x0380
        /*00d2*/ 	.short	0x0018


	//----- nvinfo : EIATTR_SW_WAR
	.align		4
.L_23:
        /*00d4*/ 	.byte	0x04, 0x36
        /*00d6*/ 	.short	(.L_25 - .L_24)
.L_24:
        /*00d8*/ 	.word	0x00000008
.L_25:


//--------------------- .nv.callgraph             --------------------------
	.section	.nv.callgraph,"",@"SHT_CUDA_CALLGRAPH"
	.align	4
	.sectionentsize	8
	.align		4
        /*0000*/ 	.word	0x00000000
	.align		4
        /*0004*/ 	.word	0xffffffff
	.align		4
        /*0008*/ 	.word	0x00000000
	.align		4
        /*000c*/ 	.word	0xfffffffe
	.align		4
        /*0010*/ 	.word	0x00000000
	.align		4
        /*0014*/ 	.word	0xfffffffd
	.align		4
        /*0018*/ 	.word	0x00000000
	.align		4
        /*001c*/ 	.word	0xfffffffc


//--------------------- .text._Z24reduction_kernel_batchedILj256ELj8EEvPK6__halfPfm --------------------------
	.section	.text._Z24reduction_kernel_batchedILj256ELj8EEvPK6__halfPfm,"ax",@progbits
	.align	128
        .global         _Z24reduction_kernel_batchedILj256ELj8EEvPK6__halfPfm
        .type           _Z24reduction_kernel_batchedILj256ELj8EEvPK6__halfPfm,@function
        .size           _Z24reduction_kernel_batchedILj256ELj8EEvPK6__halfPfm,(.L_x_1 - _Z24reduction_kernel_batchedILj256ELj8EEvPK6__halfPfm)
        .other          _Z24reduction_kernel_batchedILj256ELj8EEvPK6__halfPfm,@"STO_CUDA_ENTRY STV_DEFAULT"
_Z24reduction_kernel_batchedILj256ELj8EEvPK6__halfPfm:
.text._Z24reduction_kernel_batchedILj256ELj8EEvPK6__halfPfm:
[----:B------:R-:W-:Y:S01]  /*0000*/  LDC R1, c[0x0][0x37c] ;  /* 0x0000df00ff017b82 */ /* 0x000fe20000000800 */
[----:B------:R-:W0:Y:S07]  /*0010*/  S2R R11, SR_TID.X ;  /* 0x00000000000b7919 */ /* 0x000e2e0000002100 */
[----:B------:R-:W1:Y:S01]  /*0020*/  S2UR UR4, SR_CTAID.X ;  /* 0x00000000000479c3 */ /* 0x000e620000002500 */
[----:B------:R-:W2:Y:S01]  /*0030*/  LDCU.64 UR6, c[0x0][0x390] ;  /* 0x00007200ff0677ac */ /* 0x000ea20008000a00 */
[----:B------:R-:W-:Y:S01]  /*0040*/  HFMA2 R9, -RZ, RZ, 0, 0 ;  /* 0x00000000ff097431 */ /* 0x000fe200000001ff */
[----:B--2---:R-:W-:-:S02]  /*0050*/  USHF.R.U32.HI UR5, URZ, 0x1, UR7 ;  /* 0x00000001ff057899 */ /* 0x004fc40008011607 */
[----:B-1----:R-:W-:-:S06]  /*0060*/  USHF.L.U32 UR4, UR4, 0xd, URZ ;  /* 0x0000000d04047899 */ /* 0x002fcc00080006ff */
[----:B0-----:R-:W-:Y:S01]  /*0070*/  LOP3.LUT R10, R11, UR4, RZ, 0xfc, !PT ;  /* 0x000000040b0a7c12 */ /* 0x001fe2000f8efcff */
[----:B------:R-:W-:Y:S01]  /*0080*/  USHF.R.U64 UR4, UR6, 0x1, UR7 ;  /* 0x0000000106047899 */ /* 0x000fe20008001207 */
[----:B------:R-:W0:Y:S02]  /*0090*/  LDCU.64 UR6, c[0x0][0x358] ;  /* 0x00006b00ff0677ac */ /* 0x000e240008000a00 */
[----:B------:R-:W-:-:S04]  /*00a0*/  IADD3 R0, P0, PT, R10, 0x300, RZ ;  /* 0x000003000a007810 */ /* 0x000fc80007f1e0ff */
[----:B------:R-:W-:Y:S02]  /*00b0*/  ISETP.GE.U32.AND P4, PT, R0, UR4, PT ;  /* 0x0000000400007c0c */ /* 0x000fe4000bf86070 */
[----:B------:R-:W-:-:S04]  /*00c0*/  IADD3.X R0, PT, PT, RZ, RZ, RZ, P0, !PT ;  /* 0x000000ffff007210 */ /* 0x000fc800007fe4ff */
[----:B------:R-:W-:-:S13]  /*00d0*/  ISETP.GE.U32.AND.EX P4, PT, R0, UR5, PT, P4 ;  /* 0x0000000500007c0c */ /* 0x000fda000bf86140 */
[----:B------:R-:W1:Y:S02]  /*00e0*/  @!P4 LDC.64 R4, c[0x0][0x380] ;  /* 0x0000e000ff04cb82 */ /* 0x000e640000000a00 */
[----:B-1----:R-:W-:-:S04]  /*00f0*/  @!P4 LEA R4, P0, R10, R4, 0x2 ;  /* 0x000000040a04c211 */ /* 0x002fc800078010ff */
[C---:B------:R-:W-:Y:S02]  /*0100*/  @!P4 LEA.HI.X R5, R10.reuse, R5, R9, 0x2, P0 ;  /* 0x000000050a05c211 */ /* 0x040fe400000f1409 */
[----:B------:R-:W-:-:S03]  /*0110*/  @!P4 IADD3 R10, P0, PT, R10, 0x400, RZ ;  /* 0x000004000a0ac810 */ /* 0x000fc60007f1e0ff */
[----:B0-----:R-:W2:Y:S01]  /*0120*/  @!P4 LDG.E.CONSTANT R7, desc[UR6][R4.64+0x400] ;  /* 0x000400060407c981 */ /* 0x001ea2000c1e9900 */
[----:B------:R-:W-:Y:S02]  /*0130*/  IADD3 R0, P1, PT, R10, 0x300, RZ ;  /* 0x000003000a007810 */ /* 0x000fe40007f3e0ff */
[----:B------:R-:W-:Y:S01]  /*0140*/  @!P4 IADD3.X R9, PT, PT, RZ, R9, RZ, P0, !PT ;  /* 0x00000009ff09c210 */ /* 0x000fe200007fe4ff */
[----:B------:R-:W3:Y:S01]  /*0150*/  @!P4 LDG.E.CONSTANT R8, desc[UR6][R4.64] ;  /* 0x000000060408c981 */ /* 0x000ee2000c1e9900 */
[----:B------:R-:W-:Y:S02]  /*0160*/  ISETP.GE.U32.AND P5, PT, R0, UR4, PT ;  /* 0x0000000400007c0c */ /* 0x000fe4000bfa6070 */
[----:B------:R-:W-:Y:S01]  /*0170*/  IADD3.X R0, PT, PT, RZ, R9, RZ, P1, !PT ;  /* 0x00000009ff007210 */ /* 0x000fe20000ffe4ff */
[----:B------:R-:W4:Y:S03]  /*0180*/  @!P4 LDG.E.CONSTANT R6, desc[UR6][R4.64+0xc00] ;  /* 0x000c00060406c981 */ /* 0x000f26000c1e9900 */
[----:B------:R-:W-:-:S02]  /*0190*/  ISETP.GE.U32.AND.EX P5, PT, R0, UR5, PT, P5 ;  /* 0x0000000500007c0c */ /* 0x000fc4000bfa6150 */
[----:B------:R0:W5:Y:S11]  /*01a0*/  @!P4 LDG.E.CONSTANT R0, desc[UR6][R4.64+0x800] ;  /* 0x000800060400c981 */ /* 0x000176000c1e9900 */
[----:B------:R-:W1:Y:S02]  /*01b0*/  @!P5 LDC.64 R2, c[0x0][0x380] ;  /* 0x0000e000ff02db82 */ /* 0x000e640000000a00 */
[----:B-1----:R-:W-:-:S04]  /*01c0*/  @!P5 LEA R2, P0, R10, R2, 0x2 ;  /* 0x000000020a02d211 */ /* 0x002fc800078010ff */
[C---:B------:R-:W-:Y:S02]  /*01d0*/  @!P5 LEA.HI.X R3, R10.reuse, R3, R9, 0x2, P0 ;  /* 0x000000030a03d211 */ /* 0x040fe400000f1409 */
[----:B------:R-:W-:-:S03]  /*01e0*/  @!P5 IADD3 R10, P0, PT, R10, 0x400, RZ ;  /* 0x000004000a0ad810 */ /* 0x000fc60007f1e0ff */
[----:B------:R-:W3:Y:S01]  /*01f0*/  @!P5 LDG.E.CONSTANT R31, desc[UR6][R2.64] ;  /* 0x00000006021fd981 */ /* 0x000ee2000c1e9900 */
[----:B------:R-:W-:Y:S02]  /*0200*/  IADD3 R12, P1, PT, R10, 0x300, RZ ;  /* 0x000003000a0c7810 */ /* 0x000fe40007f3e0ff */
[----:B------:R-:W-:Y:S01]  /*0210*/  @!P5 IADD3.X R9, PT, PT, RZ, R9, RZ, P0, !PT ;  /* 0x00000009ff09d210 */ /* 0x000fe200007fe4ff */
[----:B------:R-:W3:Y:S01]  /*0220*/  @!P5 LDG.E.CONSTANT R25, desc[UR6][R2.64+0x400] ;  /* 0x000400060219d981 */ /* 0x000ee2000c1e9900 */
[----:B------:R-:W-:-:S03]  /*0230*/  ISETP.GE.U32.AND P3, PT, R12, UR4, PT ;  /* 0x000000040c007c0c */ /* 0x000fc6000bf66070 */
[----:B------:R-:W-:Y:S01]  /*0240*/  IMAD.X R12, RZ, RZ, R9, P1 ;  /* 0x000000ffff0c7224 */ /* 0x000fe200008e0609 */
[----:B------:R-:W3:Y:S04]  /*0250*/  @!P5 LDG.E.CONSTANT R24, desc[UR6][R2.64+0x800] ;  /* 0x000800060218d981 */ /* 0x000ee8000c1e9900 */
[----:B------:R-:W-:Y:S01]  /*0260*/  ISETP.GE.U32.AND.EX P3, PT, R12, UR5, PT, P3 ;  /* 0x000000050c007c0c */ /* 0x000fe2000bf66130 */
[----:B------:R1:W3:-:S12]  /*0270*/  @!P5 LDG.E.CONSTANT R30, desc[UR6][R2.64+0xc00] ;  /* 0x000c0006021ed981 */ /* 0x0002d8000c1e9900 */
[----:B------:R-:W0:Y:S02]  /*0280*/  @!P3 LDC.64 R12, c[0x0][0x380] ;  /* 0x0000e000ff0cbb82 */ /* 0x000e240000000a00 */
[----:B0-----:R-:W-:-:S04]  /*0290*/  @!P3 LEA R12, P0, R10, R12, 0x2 ;  /* 0x0000000c0a0cb211 */ /* 0x001fc800078010ff */
[----:B------:R-:W-:-:S05]  /*02a0*/  @!P3 LEA.HI.X R13, R10, R13, R9, 0x2, P0 ;  /* 0x0000000d0a0db211 */ /* 0x000fca00000f1409 */
[----:B------:R-:W3:Y:S04]  /*02b0*/  @!P3 LDG.E.CONSTANT R29, desc[UR6][R12.64] ;  /* 0x000000060c1db981 */ /* 0x000ee8000c1e9900 */
[----:B------:R-:W3:Y:S04]  /*02c0*/  @!P3 LDG.E.CONSTANT R28, desc[UR6][R12.64+0x400] ;  /* 0x000400060c1cb981 */ /* 0x000ee8000c1e9900 */
[----:B------:R-:W3:Y:S04]  /*02d0*/  @!P3 LDG.E.CONSTANT R23, desc[UR6][R12.64+0x800] ;  /* 0x000800060c17b981 */ /* 0x000ee8000c1e9900 */
[----:B------:R-:W3:Y:S01]  /*02e0*/  @!P3 LDG.E.CONSTANT R17, desc[UR6][R12.64+0xc00] ;  /* 0x000c00060c11b981 */ /* 0x000ee2000c1e9900 */
[----:B------:R-:W-:-:S04]  /*02f0*/  @!P3 IADD3 R10, P0, PT, R10, 0x400, RZ ;  /* 0x000004000a0ab810 */ /* 0x000fc80007f1e0ff */
[----:B------:R-:W-:Y:S02]  /*0300*/  IADD3 R4, P1, PT, R10, 0x300, RZ ;  /* 0x000003000a047810 */ /* 0x000fe40007f3e0ff */
[----:B------:R-:W-:Y:S02]  /*0310*/  @!P3 IADD3.X R9, PT, PT, RZ, R9, RZ, P0, !PT ;  /* 0x00000009ff09b210 */ /* 0x000fe400007fe4ff */
[----:B------:R-:W-:Y:S02]  /*0320*/  ISETP.GE.U32.AND P2, PT, R4, UR4, PT ;  /* 0x0000000404007c0c */ /* 0x000fe4000bf46070 */
[----:B-1----:R-:W-:-:S04]  /*0330*/  IADD3.X R2, PT, PT, RZ, R9, RZ, P1, !PT ;  /* 0x00000009ff027210 */ /* 0x002fc80000ffe4ff */
[----:B------:R-:W-:-:S13]  /*0340*/  ISETP.GE.U32.AND.EX P2, PT, R2, UR5, PT, P2 ;  /* 0x0000000502007c0c */ /* 0x000fda000bf46120 */
[----:B------:R-:W0:Y:S02]  /*0350*/  @!P2 LDC.64 R2, c[0x0][0x380] ;  /* 0x0000e000ff02ab82 */ /* 0x000e240000000a00 */
[----:B0-----:R-:W-:-:S04]  /*0360*/  @!P2 LEA R4, P0, R10, R2, 0x2 ;  /* 0x000000020a04a211 */ /* 0x001fc800078010ff */
        /* <DEDUP_REMOVED lines=10> */
[----:B------:R-:W3:-:S12]  /*0410*/  @!P2 LDG.E.CONSTANT R22, desc[UR6][R4.64+0xc00] ;  /* 0x000c00060416a981 */ /* 0x000ed8000c1e9900 */
        /* <DEDUP_REMOVED lines=8> */
[----:B------:R-:W-:Y:S02]  /*04a0*/  ISETP.GE.U32.AND P0, PT, R2, UR4, PT ;  /* 0x0000000402007c0c */ /* 0x000fe4000bf06070 */
[----:B------:R-:W-:Y:S01]  /*04b0*/  IADD3.X R2, PT, PT, RZ, R9, RZ, P6, !PT ;  /* 0x00000009ff027210 */ /* 0x000fe200037fe4ff */
[----:B------:R-:W3:Y:S03]  /*04c0*/  @!P1 LDG.E.CONSTANT R19, desc[UR6][R14.64] ;  /* 0x000000060e139981 */ /* 0x000ee6000c1e9900 */
[----:B------:R-:W-:Y:S01]  /*04d0*/  ISETP.GE.U32.AND.EX P0, PT, R2, UR5, PT, P0 ;  /* 0x0000000502007c0c */ /* 0x000fe2000bf06100 */
[----:B------:R0:W3:-:S12]  /*04e0*/  @!P1 LDG.E.CONSTANT R18, desc[UR6][R14.64+0xc00] ;  /* 0x000c00060e129981 */ /* 0x0000d8000c1e9900 */
[----:B0-----:R-:W0:Y:S01]  /*04f0*/  @!P0 LDC.64 R14, c[0x0][0x380] ;  /* 0x0000e000ff0e8b82 */ /* 0x001e220000000a00 */
[----:B------:R-:W-:Y:S02]  /*0500*/  PRMT R5, RZ, 0x7610, R5 ;  /* 0x00007610ff057816 */ /* 0x000fe40000000005 */
[----:B------:R-:W-:Y:S02]  /*0510*/  PRMT R4, RZ, 0x7610, R4 ;  /* 0x00007610ff047816 */ /* 0x000fe40000000004 */
[----:B------:R-:W-:Y:S02]  /*0520*/  PRMT R3, RZ, 0x7610, R3 ;  /* 0x00007610ff037816 */ /* 0x000fe40000000003 */
[----:B------:R-:W-:Y:S01]  /*0530*/  PRMT R2, RZ, 0x7610, R2 ;  /* 0x00007610ff027816 */ /* 0x000fe20000000002 */
[C---:B--2---:R-:W-:Y:S02]  /*0540*/  @!P4 HADD2 R5, R7.reuse.H0_H0, RZ.H0_H0 ;  /* 0x200000ff0705c230 */ /* 0x044fe40000000800 */
[----:B------:R-:W-:Y:S01]  /*0550*/  @!P4 HADD2 R4, R7.H1_H1, RZ.H0_H0 ;  /* 0x200000ff0704c230 */ /* 0x000fe20000000c00 */
[----:B------:R-:W-:Y:S01]  /*0560*/  PRMT R7, RZ, 0x7610, R7 ;  /* 0x00007610ff077816 */ /* 0x000fe20000000007 */
[----:B----4-:R-:W-:Y:S01]  /*0570*/  @!P4 HADD2 R7, R6.H0_H0, RZ.H0_H0 ;  /* 0x200000ff0607c230 */ /* 0x010fe20000000800 */
[----:B------:R-:W-:Y:S01]  /*0580*/  PRMT R6, RZ, 0x7610, R6 ;  /* 0x00007610ff067816 */ /* 0x000fe20000000006 */
[----:B-----5:R-:W-:-:S02]  /*0590*/  @!P4 HADD2 R3, R0.H0_H0, RZ.H0_H0 ;  /* 0x200000ff0003c230 */ /* 0x020fc40000000800 */
[----:B------:R-:W-:Y:S01]  /*05a0*/  @!P4 HADD2 R2, R0.H1_H1, RZ.H0_H0 ;  /* 0x200000ff0002c230 */ /* 0x000fe20000000c00 */
[----:B------:R-:W-:Y:S01]  /*05b0*/  PRMT R0, RZ, 0x7610, R0 ;  /* 0x00007610ff007816 */ /* 0x000fe20000000000 */
[----:B---3--:R-:W-:Y:S01]  /*05c0*/  @!P4 HADD2 R0, R8.H0_H0, RZ.H0_H0 ;  /* 0x200000ff0800c230 */ /* 0x008fe20000000800 */
[----:B------:R-:W-:Y:S01]  /*05d0*/  PRMT R8, RZ, 0x7610, R8 ;  /* 0x00007610ff087816 */ /* 0x000fe20000000008 */
[----:B------:R-:W-:-:S04]  /*05e0*/  @!P4 HADD2 R6, R6.H1_H1, RZ.H0_H0 ;  /* 0x200000ff0606c230 */ /* 0x000fc80000000c00 */
[----:B------:R-:W-:Y:S01]  /*05f0*/  @!P4 HADD2 R8, R8.H1_H1, RZ.H0_H0 ;  /* 0x200000ff0808c230 */ /* 0x000fe20000000c00 */
[----:B0-----:R-:W-:-:S04]  /*0600*/  @!P0 LEA R14, P4, R10, R14, 0x2 ;  /* 0x0000000e0a0e8211 */ /* 0x001fc800078810ff */
[C---:B------:R-:W-:Y:S02]  /*0610*/  @!P0 LEA.HI.X R15, R10.reuse, R15, R9, 0x2, P4 ;  /* 0x0000000f0a0f8211 */ /* 0x040fe400020f1409 */
[----:B------:R-:W-:-:S03]  /*0620*/  @!P0 IADD3 R10, P4, PT, R10, 0x400, RZ ;  /* 0x000004000a0a8810 */ /* 0x000fc60007f9e0ff */
[----:B------:R-:W2:Y:S01]  /*0630*/  @!P0 LDG.E.CONSTANT R26, desc[UR6][R14.64] ;  /* 0x000000060e1a8981 */ /* 0x000ea2000c1e9900 */
[----:B------:R-:W-:-:S03]  /*0640*/  @!P0 IADD3.X R9, PT, PT, RZ, R9, RZ, P4, !PT ;  /* 0x00000009ff098210 */ /* 0x000fc600027fe4ff */
[----:B------:R-:W3:Y:S01]  /*0650*/  @!P0 LDG.E.CONSTANT R27, desc[UR6][R14.64+0xc00] ;  /* 0x000c00060e1b8981 */ /* 0x000ee2000c1e9900 */
[--C-:B------:R-:W-:Y:S02]  /*0660*/  @!P5 HADD2 R0, R0.H0_H0, R31.reuse.H0_H0 ;  /* 0x2000001f0000d230 */ /* 0x100fe40000000800 */
[----:B------:R-:W-:Y:S01]  /*0670*/  @!P5 HADD2 R8, R8.H0_H0, R31.H1_H1 ;  /* 0x3000001f0808d230 */ /* 0x000fe20000000800 */
[----:B------:R-:W-:-:S04]  /*0680*/  IADD3 R31, P6, PT, R10, 0x300, RZ ;  /* 0x000003000a1f7810 */ /* 0x000fc80007fde0ff */
[----:B------:R-:W-:Y:S02]  /*0690*/  ISETP.GE.U32.AND P4, PT, R31, UR4, PT ;  /* 0x000000041f007c0c */ /* 0x000fe4000bf86070 */
[----:B------:R-:W-:-:S04]  /*06a0*/  IADD3.X R31, PT, PT, RZ, R9, RZ, P6, !PT ;  /* 0x00000009ff1f7210 */ /* 0x000fc800037fe4ff */
[----:B------:R-:W-:Y:S01]  /*06b0*/  ISETP.GE.U32.AND.EX P4, PT, R31, UR5, PT, P4 ;  /* 0x000000051f007c0c */ /* 0x000fe2000bf86140 */
[--C-:B------:R-:W-:Y:S02]  /*06c0*/  @!P5 HADD2 R5, R5.H0_H0, R25.reuse.H0_H0 ;  /* 0x200000190505d230 */ /* 0x100fe40000000800 */
[----:B------:R-:W-:Y:S02]  /*06d0*/  @!P5 HADD2 R4, R4.H0_H0, R25.H1_H1 ;  /* 0x300000190404d230 */ /* 0x000fe40000000800 */
[--C-:B------:R-:W-:Y:S01]  /*06e0*/  @!P5 HADD2 R3, R3.H0_H0, R24.reuse.H0_H0 ;  /* 0x200000180303d230 */ /* 0x100fe20000000800 */
[----:B------:R-:W4:Y:S01]  /*06f0*/  @!P0 LDG.E.CONSTANT R25, desc[UR6][R14.64+0x800] ;  /* 0x000800060e198981 */ /* 0x000f22000c1e9900 */
[----:B------:R-:W-:-:S03]  /*0700*/  @!P5 HADD2 R2, R2.H0_H0, R24.H1_H1 ;  /* 0x300000180202d230 */ /* 0x000fc60000000800 */
[----:B------:R0:W5:Y:S03]  /*0710*/  @!P0 LDG.E.CONSTANT R24, desc[UR6][R14.64+0x400] ;  /* 0x000400060e188981 */ /* 0x000166000c1e9900 */
[----:B0-----:R-:W0:Y:S01]  /*0720*/  @!P4 LDC.64 R14, c[0x0][0x380] ;  /* 0x0000e000ff0ecb82 */ /* 0x001e220000000a00 */
[--C-:B------:R-:W-:Y:S02]  /*0730*/  @!P5 HADD2 R7, R7.H0_H0, R30.reuse.H0_H0 ;  /* 0x2000001e0707d230 */ /* 0x100fe40000000800 */
[----:B------:R-:W-:Y:S01]  /*0740*/  @!P5 HADD2 R6, R6.H0_H0, R30.H1_H1 ;  /* 0x3000001e0606d230 */ /* 0x000fe20000000800 */
[----:B0-----:R-:W-:-:S04]  /*0750*/  @!P4 LEA R14, P5, R10, R14, 0x2 ;  /* 0x0000000e0a0ec211 */ /* 0x001fc800078a10ff */
[C-C-:B------:R-:W-:Y:S02]  /*0760*/  @!P4 LEA.HI.X R15, R10.reuse, R15, R9.reuse, 0x2, P5 ;  /* 0x0000000f0a0fc211 */ /* 0x140fe400028f1409 */
[----:B------:R-:W-:Y:S01]  /*0770*/  @!P4 IADD3 R10, P5, PT, R10, 0x400, RZ ;  /* 0x000004000a0ac810 */ /* 0x000fe20007fbe0ff */
[--C-:B------:R-:W-:Y:S02]  /*0780*/  @!P3 HADD2 R0, R0.H0_H0, R29.reuse.H0_H0 ;  /* 0x2000001d0000b230 */ /* 0x100fe40000000800 */
[----:B------:R-:W-:Y:S01]  /*0790*/  @!P3 HADD2 R8, R8.H0_H0, R29.H1_H1 ;  /* 0x3000001d0808b230 */ /* 0x000fe20000000800 */
[----:B------:R-:W-:Y:S01]  /*07a0*/  IADD3 R29, P6, PT, R10, 0x300, RZ ;  /* 0x000003000a1d7810 */ /* 0x000fe20007fde0ff */
[----:B------:R-:W-:Y:S02]  /*07b0*/  @!P4 IMAD.X R9, RZ, RZ, R9, P5 ;  /* 0x000000ffff09c224 */ /* 0x000fe400028e0609 */
[----:B------:R-:W-:Y:S01]  /*07c0*/  @!P3 HADD2 R5, R5.H0_H0, R28.H0_H0 ;  /* 0x2000001c0505b230 */ /* 0x000fe20000000800 */
[----:B------:R-:W4:Y:S01]  /*07d0*/  @!P4 LDG.E.CONSTANT R30, desc[UR6][R14.64] ;  /* 0x000000060e1ec981 */ /* 0x000f22000c1e9900 */
[----:B------:R-:W-:-:S02]  /*07e0*/  ISETP.GE.U32.AND P5, PT, R29, UR4, PT ;  /* 0x000000041d007c0c */ /* 0x000fc4000bfa6070 */
[----:B------:R-:W-:Y:S01]  /*07f0*/  IADD3.X R29, PT, PT, RZ, R9, RZ, P6, !PT ;  /* 0x00000009ff1d7210 */ /* 0x000fe200037fe4ff */
[----:B------:R-:W-:Y:S01]  /*0800*/  @!P3 HADD2 R4, R4.H0_H0, R28.H1_H1 ;  /* 0x3000001c0404b230 */ /* 0x000fe20000000800 */
[----:B------:R-:W4:Y:S02]  /*0810*/  @!P4 LDG.E.CONSTANT R31, desc[UR6][R14.64+0xc00] ;  /* 0x000c00060e1fc981 */ /* 0x000f24000c1e9900 */
[----:B------:R-:W-:Y:S01]  /*0820*/  ISETP.GE.U32.AND.EX P5, PT, R29, UR5, PT, P5 ;  /* 0x000000051d007c0c */ /* 0x000fe2000bfa6150 */
[--C-:B------:R-:W-:Y:S01]  /*0830*/  @!P3 HADD2 R3, R3.H0_H0, R23.reuse.H0_H0 ;  /* 0x200000170303b230 */ /* 0x100fe20000000800 */
[----:B------:R-:W4:Y:S01]  /*0840*/  @!P4 LDG.E.CONSTANT R28, desc[UR6][R14.64+0x400] ;  /* 0x000400060e1cc981 */ /* 0x000f22000c1e9900 */
[----:B------:R-:W-:-:S03]  /*0850*/  @!P3 HADD2 R2, R2.H0_H0, R23.H1_H1 ;  /* 0x300000170202b230 */ /* 0x000fc60000000800 */
[----:B------:R0:W4:Y:S07]  /*0860*/  @!P4 LDG.E.CONSTANT R23, desc[UR6][R14.64+0x800] ;  /* 0x000800060e17c981 */ /* 0x00012e000c1e9900 */
[----:B0-----:R-:W0:Y:S01]  /*0870*/  @!P5 LDC.64 R14, c[0x0][0x380] ;  /* 0x0000e000ff0edb82 */ /* 0x001e220000000a00 */
[--C-:B------:R-:W-:Y:S02]  /*0880*/  @!P3 HADD2 R7, R7.H0_H0, R17.reuse.H0_H0 ;  /* 0x200000110707b230 */ /* 0x100fe40000000800 */
[----:B------:R-:W-:Y:S01]  /*0890*/  @!P3 HADD2 R6, R6.H0_H0, R17.H1_H1 ;  /* 0x300000110606b230 */ /* 0x000fe20000000800 */
[----:B0-----:R-:W-:-:S04]  /*08a0*/  @!P5 LEA R14, P6, R10, R14, 0x2 ;  /* 0x0000000e0a0ed211 */ /* 0x001fc800078c10ff */
[----:B------:R-:W-:-:S05]  /*08b0*/  @!P5 LEA.HI.X R15, R10, R15, R9, 0x2, P6 ;  /* 0x0000000f0a0fd211 */ /* 0x000fca00030f1409 */
[----:B------:R-:W4:Y:S04]  /*08c0*/  @!P5 LDG.E.CONSTANT R10, desc[UR6][R14.64+0x400] ;  /* 0x000400060e0ad981 */ /* 0x000f28000c1e9900 */
[----:B------:R-:W4:Y:S04]  /*08d0*/  @!P5 LDG.E.CONSTANT R17, desc[UR6][R14.64] ;  /* 0x000000060e11d981 */ /* 0x000f28000c1e9900 */
[----:B------:R-:W4:Y:S04]  /*08e0*/  @!P5 LDG.E.CONSTANT R9, desc[UR6][R14.64+0x800] ;  /* 0x000800060e09d981 */ /* 0x000f28000c1e9900 */
[----:B------:R-:W4:Y:S01]  /*08f0*/  @!P5 LDG.E.CONSTANT R29, desc[UR6][R14.64+0xc00] ;  /* 0x000c00060e1dd981 */ /* 0x000f22000c1e9900 */
[----:B------:R-:W-:-:S02]  /*0900*/  @!P2 HADD2 R5, R5.H0_H0, R12.H0_H0 ;  /* 0x2000000c0505a230 */ /* 0x000fc40000000800 */
[----:B------:R-:W-:Y:S02]  /*0910*/  @!P2 HADD2 R4, R4.H0_H0, R12.H1_H1 ;  /* 0x3000000c0404a230 */ /* 0x000fe40000000800 */
[--C-:B------:R-:W-:Y:S02]  /*0920*/  @!P2 HADD2 R0, R0.H0_H0, R16.reuse.H0_H0 ;  /* 0x200000100000a230 */ /* 0x100fe40000000800 */
[----:B------:R-:W-:Y:S02]  /*0930*/  @!P2 HADD2 R8, R8.H0_H0, R16.H1_H1 ;  /* 0x300000100808a230 */ /* 0x000fe40000000800 */
[--C-:B------:R-:W-:Y:S02]  /*0940*/  @!P2 HADD2 R3, R3.H0_H0, R13.reuse.H0_H0 ;  /* 0x2000000d0303a230 */ /* 0x100fe40000000800 */
[----:B------:R-:W-:Y:S02]  /*0950*/  @!P2 HADD2 R2, R2.H0_H0, R13.H1_H1 ;  /* 0x3000000d0202a230 */ /* 0x000fe40000000800 */
        /* <DEDUP_REMOVED lines=9> */
[----:B------:R-:W-:Y:S01]  /*09f0*/  @!P1 HADD2 R6, R6.H0_H0, R18.H1_H1 ;  /* 0x3000001206069230 */ /* 0x000fe20000000800 */
[----:B------:R-:W0:Y:S01]  /*0a00*/  LDCU UR4, c[0x0][0x360] ;  /* 0x00006c00ff0477ac */ /* 0x000e220008000800 */
[--C-:B--2---:R-:W-:Y:S02]  /*0a10*/  @!P0 HADD2 R0, R0.H0_H0, R26.reuse.H0_H0 ;  /* 0x2000001a00008230 */ /* 0x104fe40000000800 */
[----:B------:R-:W-:Y:S02]  /*0a20*/  @!P0 HADD2 R8, R8.H0_H0, R26.H1_H1 ;  /* 0x3000001a08088230 */ /* 0x000fe40000000800 */
[----:B---3--:R-:W-:-:S02]  /*0a30*/  @!P0 HADD2 R7, R7.H0_H0, R27.H0_H0 ;  /* 0x2000001b07078230 */ /* 0x008fc40000000800 */
[----:B------:R-:W-:Y:S02]  /*0a40*/  @!P0 HADD2 R6, R6.H0_H0, R27.H1_H1 ;  /* 0x3000001b06068230 */ /* 0x000fe40000000800 */
[--C-:B-----5:R-:W-:Y:S02]  /*0a50*/  @!P0 HADD2 R5, R5.H0_H0, R24.reuse.H0_H0 ;  /* 0x2000001805058230 */ /* 0x120fe40000000800 */
[----:B------:R-:W-:Y:S02]  /*0a60*/  @!P0 HADD2 R4, R4.H0_H0, R24.H1_H1 ;  /* 0x3000001804048230 */ /* 0x000fe40000000800 */
[--C-:B----4-:R-:W-:Y:S02]  /*0a70*/  @!P0 HADD2 R3, R3.H0_H0, R25.reuse.H0_H0 ;  /* 0x2000001903038230 */ /* 0x110fe40000000800 */
        /* <DEDUP_REMOVED lines=13> */
[--C-:B------:R-:W-:Y:S01]  /*0b50*/  @!P5 HADD2 R3, R3.H0_H0, R9.reuse.H0_H0 ;  /* 0x200000090303d230 */ /* 0x100fe20000000800 */
[----:B------:R-:W-:Y:S01]  /*0b60*/  PRMT R0, R0, 0x5410, R5 ;  /* 0x0000541000007816 */ /* 0x000fe20000000005 */
[----:B------:R-:W-:Y:S01]  /*0b70*/  @!P5 HADD2 R2, R2.H0_H0, R9.H1_H1 ;  /* 0x300000090202d230 */ /* 0x000fe20000000800 */
[----:B------:R-:W-:Y:S01]  /*0b80*/  PRMT R8, R8, 0x5410, R4 ;  /* 0x0000541008087816 */ /* 0x000fe20000000004 */
[----:B------:R-:W-:-:S02]  /*0b90*/  @!P5 HADD2 R7, R7.H0_H0, R29.H0_H0 ;  /* 0x2000001d0707d230 */ /* 0x000fc40000000800 */
[----:B------:R-:W-:-:S03]  /*0ba0*/  @!P5 HADD2 R6, R6.H0_H0, R29.H1_H1 ;  /* 0x3000001d0606d230 */ /* 0x000fc60000000800 */
[----:B------:R-:W-:Y:S01]  /*0bb0*/  PRMT R3, R3, 0x5410, R7 ;  /* 0x0000541003037816 */ /* 0x000fe20000000007 */
[----:B------:R-:W-:Y:S01]  /*0bc0*/  HFMA2 R0, R0, 1, 1, R8 ;  /* 0x3c003c0000007831 */ /* 0x000fe20000000008 */
[----:B------:R-:W-:-:S05]  /*0bd0*/  PRMT R2, R2, 0x5410, R6 ;  /* 0x0000541002027816 */ /* 0x000fca0000000006 */
[----:B------:R-:W-:-:S05]  /*0be0*/  HADD2 R2, R3, R2 ;  /* 0x0000000203027230 */ /* 0x000fca0000000000 */
[C-C-:B------:R-:W-:Y:S02]  /*0bf0*/  PRMT R3, R0.reuse, 0x5410, R2.reuse ;  /* 0x0000541000037816 */ /* 0x140fe40000000002 */
[----:B------:R-:W-:-:S05]  /*0c00*/  PRMT R2, R0, 0x7632, R2 ;  /* 0x0000763200027816 */ /* 0x000fca0000000002 */
[----:B------:R-:W-:Y:S01]  /*0c10*/  HFMA2 R0, R3, 1, 1, R2 ;  /* 0x3c003c0003007831 */ /* 0x000fe20000000002 */
[----:B------:R-:W-:-:S03]  /*0c20*/  LOP3.LUT P0, R2, R11, 0x1f, RZ, 0xc0, !PT ;  /* 0x0000001f0b027812 */ /* 0x000fc6000780c0ff */
[----:B------:R-:W-:-:S05]  /*0c30*/  HADD2 R0, R0.H0_H0, R0.H1_H1 ;  /* 0x3000000000007230 */ /* 0x000fca0000000800 */
[----:B------:R-:W-:-:S05]  /*0c40*/  MOV R3, R0 ;  /* 0x0000000000037202 */ /* 0x000fca0000000f00 */
[----:B------:R-:W1:Y:S04]  /*0c50*/  SHFL.DOWN PT, R4, R3, 0x10, 0x1f ;  /* 0x0a001f0003047f89 */ /* 0x000e6800000e0000 */
[----:B------:R-:W2:Y:S04]  /*0c60*/  SHFL.DOWN PT, R6, R3, 0x8, 0x1f ;  /* 0x09001f0003067f89 */ /* 0x000ea800000e0000 */
[----:B------:R-:W3:Y:S01]  /*0c70*/  SHFL.DOWN PT, R8, R3, 0x4, 0x1f ;  /* 0x08801f0003087f89 */ /* 0x000ee200000e0000 */
[----:B------:R-:W4:Y:S01]  /*0c80*/  @!P0 S2R R13, SR_CgaCtaId ;  /* 0x00000000000d8919 */ /* 0x000f220000008800 */
[----:B0-----:R-:W-:-:S02]  /*0c90*/  USHF.R.U32.HI UR4, URZ, 0x5, UR4 ;  /* 0x00000005ff047899 */ /* 0x001fc40008011604 */
[----:B------:R-:W0:Y:S04]  /*0ca0*/  SHFL.DOWN PT, R9, R3, 0x2, 0x1f ;  /* 0x08401f0003097f89 */ /* 0x000e2800000e0000 */
[----:B------:R-:W5:Y:S01]  /*0cb0*/  SHFL.DOWN PT, R10, R3, 0x1, 0x1f ;  /* 0x08201f00030a7f89 */ /* 0x000f6200000e0000 */
[----:B------:R-:W-:Y:S01]  /*0cc0*/  ISETP.GE.U32.AND P1, PT, R11, UR4, PT ;  /* 0x000000040b007c0c */ /* 0x000fe2000bf26070 */
[----:B------:R-:W-:Y:S02]  /*0cd0*/  HADD2.F32 R0, -RZ, R0.H0_H0 ;  /* 0x20000000ff007230 */ /* 0x000fe40000004100 */
[----:B-1----:R-:W-:Y:S02]  /*0ce0*/  HADD2.F32 R5, -RZ, R4.H0_H0 ;  /* 0x20000004ff057230 */ /* 0x002fe40000004100 */
[----:B--2---:R-:W-:-:S03]  /*0cf0*/  HADD2.F32 R7, -RZ, R6.H0_H0 ;  /* 0x20000006ff077230 */ /* 0x004fc60000004100 */
[----:B------:R-:W-:Y:S01]  /*0d00*/  FADD R0, R0, R5 ;  /* 0x0000000500007221 */ /* 0x000fe20000000000 */
[----:B---3--:R-:W-:-:S03]  /*0d10*/  HADD2.F32 R5, -RZ, R8.H0_H0 ;  /* 0x20000008ff057230 */ /* 0x008fc60000004100 */
[----:B------:R-:W-:Y:S01]  /*0d20*/  FADD R0, R0, R7 ;  /* 0x0000000700007221 */ /* 0x000fe20000000000 */
[----:B------:R-:W1:Y:S01]  /*0d30*/  @!P1 S2R R12, SR_CgaCtaId ;  /* 0x00000000000c9919 */ /* 0x000e620000008800 */
[----:B------:R-:W-:Y:S02]  /*0d40*/  @!P0 MOV R4, 0x400 ;  /* 0x0000040000048802 */ /* 0x000fe40000000f00 */
[----:B------:R-:W-:Y:S01]  /*0d50*/  FADD R0, R0, R5 ;  /* 0x0000000500007221 */ /* 0x000fe20000000000 */
[----:B0-----:R-:W-:Y:S02]  /*0d60*/  HADD2.F32 R9, -RZ, R9.H0_H0 ;  /* 0x20000009ff097230 */ /* 0x001fe40000004100 */
[----:B-----5:R-:W-:Y:S01]  /*0d70*/  HADD2.F32 R3, -RZ, R10.H0_H0 ;  /* 0x2000000aff037230 */ /* 0x020fe20000004100 */
[----:B----4-:R-:W-:Y:S02]  /*0d80*/  @!P0 LEA R4, R13, R4, 0x18 ;  /* 0x000000040d048211 */ /* 0x010fe400078ec0ff */
[----:B------:R-:W-:-:S02]  /*0d90*/  FADD R0, R0, R9 ;  /* 0x0000000900007221 */ /* 0x000fc40000000000 */
[----:B------:R-:W-:Y:S02]  /*0da0*/  @!P0 LEA.HI R4, R11, R4, RZ, 0x1d ;  /* 0x000000040b048211 */ /* 0x000fe400078fe8ff */
[----:B------:R-:W-:-:S05]  /*0db0*/  FADD R3, R0, R3 ;  /* 0x0000000300037221 */ /* 0x000fca0000000000 */
[----:B------:R0:W-:Y:S01]  /*0dc0*/  @!P0 STS [R4], R3 ;  /* 0x0000000304008388 */ /* 0x0001e20000000800 */
[----:B------:R-:W-:Y:S01]  /*0dd0*/  @!P1 MOV R5, 0x400 ;  /* 0x0000040000059802 */ /* 0x000fe20000000f00 */
[----:B------:R-:W-:-:S03]  /*0de0*/  HFMA2 R0, -RZ, RZ, 0, 0 ;  /* 0x00000000ff007431 */ /* 0x000fc600000001ff */
[----:B-1----:R-:W-:-:S04]  /*0df0*/  @!P1 LEA R5, R12, R5, 0x18 ;  /* 0x000000050c059211 */ /* 0x002fc800078ec0ff */
[----:B------:R-:W-:Y:S01]  /*0e00*/  @!P1 LEA R2, R2, R5, 0x2 ;  /* 0x0000000502029211 */ /* 0x000fe200078e10ff */
[----:B------:R-:W-:Y:S01]  /*0e10*/  BAR.SYNC.DEFER_BLOCKING 0x0 ;  /* 0x0000000000007b1d */ /* 0x000fe20000010000 */
[----:B------:R-:W-:-:S05]  /*0e20*/  ISETP.GT.U32.AND P0, PT, R11, 0x1f, PT ;  /* 0x0000001f0b00780c */ /* 0x000fca0003f04070 */
[----:B------:R0:W1:Y:S08]  /*0e30*/  @!P1 LDS R0, [R2] ;  /* 0x0000000002009984 */ /* 0x0000700000000800 */
[----:B0-----:R-:W-:Y:S05]  /*0e40*/  @P0 EXIT ;  /* 0x000000000000094d */ /* 0x001fea0003800000 */
[----:B-1----:R-:W0:Y:S01]  /*0e50*/  SHFL.DOWN PT, R3, R0, 0x10, 0x1f ;  /* 0x0a001f0000037f89 */ /* 0x002e2200000e0000 */
[----:B------:R-:W-:Y:S01]  /*0e60*/  ISETP.NE.AND P0, PT, R11, RZ, PT ;  /* 0x000000ff0b00720c */ /* 0x000fe20003f05270 */
[----:B0-----:R-:W-:-:S05]  /*0e70*/  FADD R3, R3, R0 ;  /* 0x0000000003037221 */ /* 0x001fca0000000000 */
[----:B------:R-:W0:Y:S02]  /*0e80*/  SHFL.DOWN PT, R2, R3, 0x8, 0x1f ;  /* 0x09001f0003027f89 */ /* 0x000e2400000e0000 */
[----:B0-----:R-:W-:-:S05]  /*0e90*/  FADD R2, R3, R2 ;  /* 0x0000000203027221 */ /* 0x001fca0000000000 */
[----:B------:R-:W0:Y:S02]  /*0ea0*/  SHFL.DOWN PT, R5, R2, 0x4, 0x1f ;  /* 0x08801f0002057f89 */ /* 0x000e2400000e0000 */
[----:B0-----:R-:W-:-:S05]  /*0eb0*/  FADD R5, R2, R5 ;  /* 0x0000000502057221 */ /* 0x001fca0000000000 */
[----:B------:R-:W0:Y:S02]  /*0ec0*/  SHFL.DOWN PT, R4, R5, 0x2, 0x1f ;  /* 0x08401f0005047f89 */ /* 0x000e2400000e0000 */
[----:B0-----:R-:W-:-:S05]  /*0ed0*/  FADD R4, R5, R4 ;  /* 0x0000000405047221 */ /* 0x001fca0000000000 */
[----:B------:R0:W1:Y:S01]  /*0ee0*/  SHFL.DOWN PT, R7, R4, 0x1, 0x1f ;  /* 0x08201f0004077f89 */ /* 0x00006200000e0000 */
[----:B------:R-:W-:Y:S05]  /*0ef0*/  @P0 EXIT ;  /* 0x000000000000094d */ /* 0x000fea0003800000 */
[----:B------:R-:W2:Y:S01]  /*0f00*/  LDC.64 R2, c[0x0][0x388] ;  /* 0x0000e200ff027b82 */ /* 0x000ea20000000a00 */
[----:B-1----:R-:W-:-:S05]  /*0f10*/  FADD R7, R4, R7 ;  /* 0x0000000704077221 */ /* 0x002fca0000000000 */
[----:B--2---:R-:W-:Y:S01]  /*0f20*/  REDG.E.ADD.F32.FTZ.RN.STRONG.GPU desc[UR6][R2.64], R7 ;  /* 0x00000007020079a6 */ /* 0x004fe2000c12f306 */
[----:B------:R-:W-:Y:S05]  /*0f30*/  EXIT ;  /* 0x000000000000794d */ /* 0x000fea0003800000 */
.L_x_0:
[----:B------:R-:W-:-:S00]  /*0f40*/  BRA `(.L_x_0) ;  /* 0xfffffffc00fc7947 */ /* 0x000fc0000383ffff */
[----:B------:R-:W-:-:S00]  /*0f50*/  NOP ;  /* 0x0000000000007918 */ /* 0x000fc00000000000 */
        /* <DEDUP_REMOVED lines=10> */
.L_x_1:


//--------------------- .nv.shared._Z24reduction_kernel_batchedILj256ELj8EEvPK6__halfPfm --------------------------
	.section	.nv.shared._Z24reduction_kernel_batchedILj256ELj8EEvPK6__halfPfm,"aw",@nobits
	.sectionflags	@""
	.align	4
.nv.shared._Z24reduction_kernel_batchedILj256ELj8EEvPK6__halfPfm:
	.zero		1152


//--------------------- .nv.shared.reserved.0     --------------------------
	.section	.nv.shared.reserved.0,"aw",@nobits
	.weak		__nv_reservedSMEM_offset_0_alias
	.size		__nv_reservedSMEM_offset_0_alias, 0, 64
	.other		__nv_reservedSMEM_offset_0_alias,@"STO_CUDA_RESERVED_SHARED STV_DEFAULT"
__nv_reservedSMEM_offset_0_alias:
	.zero		0
	.zero		64


//--------------------- .nv.constant0._Z24reduction_kernel_batchedILj256ELj8EEvPK6__halfPfm --------------------------
	.section	.nv.constant0._Z24reduction_kernel_batchedILj256ELj8EEvPK6__halfPfm,"a",@progbits
	.sectionflags	@""
	.align	4
.nv.constant0._Z24reduction_kernel_batchedILj256ELj8EEvPK6__halfPfm:
	.zero		920


//--------------------- SYMBOLS --------------------------

	.type		.nv.reservedSmem.offset0,@object
	.size		.nv.reservedSmem.offset0,0x4
	.type		.nv.reservedSmem.cap,@object
	.size		.nv.reservedSmem.cap,0x4
